//
// Generated by NVIDIA NVVM Compiler
//
// Compiler Build ID: CL-36424714
// Cuda compilation tools, release 13.0, V13.0.88
// Based on NVVM 20.0.0
//

.version 9.0
.target sm_100
.address_size 64

	// .globl	_Z9addKernelPiS_
// _ZZ9addKernelPiS_E5cache has been demoted

.visible .entry _Z9addKernelPiS_(
	.param .u64 .ptr .align 1 _Z9addKernelPiS__param_0,
	.param .u64 .ptr .align 1 _Z9addKernelPiS__param_1
)
{
	.reg .pred 	%p<8>;
	.reg .b32 	%r<30>;
	.reg .b64 	%rd<18>;
	// demoted variable
	.shared .align 4 .b8 _ZZ9addKernelPiS_E5cache[20];
	ld.param.u64 	%rd9, [_Z9addKernelPiS__param_0];
	ld.param.u64 	%rd7, [_Z9addKernelPiS__param_1];
	cvta.to.global.u64 	%rd1, %rd9;
	mov.u32 	%r28, %tid.x;
	mov.u32 	%r8, %ctaid.x;
	mad.lo.s32 	%r9, %r8, 5, %r28;
	mul.wide.s32 	%rd10, %r9, 4;
	add.s64 	%rd11, %rd1, %rd10;
	ld.global.u32 	%r2, [%rd11];
	setp.gt.u32 	%p1, %r28, 99;
	mov.b64 	%rd17, 0;
	@%p1 bra 	$L__BB0_4;
	shl.b32 	%r11, %r28, 2;
	mov.u32 	%r12, _ZZ9addKernelPiS_E5cache;
	add.s32 	%r3, %r12, %r11;
	mul.wide.u32 	%rd12, %r28, 4;
	add.s64 	%rd16, %rd1, %rd12;
	mov.b32 	%r29, 0;
$L__BB0_2:
	ld.global.u32 	%r13, [%rd16];
	st.shared.u32 	[%r3], %r13;
	bar.sync 	0;
	ld.shared.u32 	%r14, [_ZZ9addKernelPiS_E5cache];
	setp.gt.s32 	%p2, %r2, %r14;
	selp.u32 	%r15, 1, 0, %p2;
	add.s32 	%r16, %r29, %r15;
	ld.shared.u32 	%r17, [_ZZ9addKernelPiS_E5cache+4];
	setp.gt.s32 	%p3, %r2, %r17;
	selp.u32 	%r18, 1, 0, %p3;
	add.s32 	%r19, %r16, %r18;
	ld.shared.u32 	%r20, [_ZZ9addKernelPiS_E5cache+8];
	setp.gt.s32 	%p4, %r2, %r20;
	selp.u32 	%r21, 1, 0, %p4;
	add.s32 	%r22, %r19, %r21;
	ld.shared.u32 	%r23, [_ZZ9addKernelPiS_E5cache+12];
	setp.gt.s32 	%p5, %r2, %r23;
	selp.u32 	%r24, 1, 0, %p5;
	add.s32 	%r25, %r22, %r24;
	ld.shared.u32 	%r26, [_ZZ9addKernelPiS_E5cache+16];
	setp.gt.s32 	%p6, %r2, %r26;
	selp.u32 	%r27, 1, 0, %p6;
	add.s32 	%r29, %r25, %r27;
	bar.sync 	0;
	add.s32 	%r7, %r28, 5;
	add.s64 	%rd16, %rd16, 20;
	setp.lt.u32 	%p7, %r28, 95;
	mov.u32 	%r28, %r7;
	@%p7 bra 	$L__BB0_2;
	cvt.s64.s32 	%rd17, %r29;
$L__BB0_4:
	cvta.to.global.u64 	%rd13, %rd7;
	shl.b64 	%rd14, %rd17, 2;
	add.s64 	%rd15, %rd13, %rd14;
	st.global.u32 	[%rd15], %r2;
	ret;

}


// ===== COMPILED SASS (sm_100) =====

	.target	sm_100

	.elftype	@"ET_EXEC"


//--------------------- .note.nv.tkinfo           --------------------------
	.section	.note.nv.tkinfo,"",@"SHT_NOTE"
	.sectionflags	@"SHF_NOTE_NV_TKINFO"
	.tkinfo
        /*0018*/ 	.word	0x00000002
        /*0030*/ 	.string	""
        /*0030*/ 	.string	"ptxas"
        /*0030*/ 	.string	"Cuda compilation tools, release 13.0, V13.0.88"
        /*0030*/ 	.string	"Build cuda_13.0.r13.0/compiler.36424714_0"
        /*0030*/ 	.string	"-arch sm_100 -m 64 "



//--------------------- .note.nv.cuinfo           --------------------------
	.section	.note.nv.cuinfo,"",@"SHT_NOTE"
	.sectionflags	@"SHF_NOTE_NV_CUINFO"
        /*0018*/ 	.short	0x0002
        /*001a*/ 	.short	0x0064
        /*001c*/ 	.short	0x0082
	.zero		2


//--------------------- .nv.info                  --------------------------
	.section	.nv.info,"",@"SHT_CUDA_INFO"
	.align	4


	//----- nvinfo : EIATTR_REGCOUNT
	.align		4
        /*0000*/ 	.byte	0x04, 0x2f
        /*0002*/ 	.short	(.L_1 - .L_0)
	.align		4
.L_0:
        /*0004*/ 	.word	index@(_Z9addKernelPiS_)
        /*0008*/ 	.word	0x00000014


	//----- nvinfo : EIATTR_FRAME_SIZE
	.align		4
.L_1:
        /*000c*/ 	.byte	0x04, 0x11
        /*000e*/ 	.short	(.L_3 - .L_2)
	.align		4
.L_2:
        /*0010*/ 	.word	index@(_Z9addKernelPiS_)
        /*0014*/ 	.word	0x00000000


	//----- nvinfo : EIATTR_MIN_STACK_SIZE
	.align		4
.L_3:
        /*0018*/ 	.byte	0x04, 0x12
        /*001a*/ 	.short	(.L_5 - .L_4)
	.align		4
.L_4:
        /*001c*/ 	.word	index@(_Z9addKernelPiS_)
        /*0020*/ 	.word	0x00000000
.L_5:


//--------------------- .nv.compat                --------------------------
	.section	.nv.compat,"",@"SHT_CUDA_COMPAT_INFO"
	.align	4
        /*0000*/ 	.byte	0x02, 0x09, 0x00, 0x00, 0x02, 0x02, 0x01, 0x00, 0x02, 0x05, 0x05, 0x00, 0x03, 0x07, 0x01, 0x01
        /*0010*/ 	.byte	0x02, 0x03, 0x00, 0x00, 0x02, 0x06, 0x01, 0x00, 0x04, 0x0b, 0x08, 0x00, 0x09, 0x00, 0x00, 0x00
        /*0020*/ 	.byte	0x00, 0x00, 0x00, 0x00


//--------------------- .nv.info._Z9addKernelPiS_ --------------------------
	.section	.nv.info._Z9addKernelPiS_,"",@"SHT_CUDA_INFO"
	.sectionflags	@""
	.align	4


	//----- nvinfo : EIATTR_CUDA_API_VERSION
	.align		4
        /*0000*/ 	.byte	0x04, 0x37
        /*0002*/ 	.short	(.L_7 - .L_6)
.L_6:
        /*0004*/ 	.word	0x00000082


	//----- nvinfo : EIATTR_KPARAM_INFO
	.align		4
.L_7:
        /*0008*/ 	.byte	0x04, 0x17
        /*000a*/ 	.short	(.L_9 - .L_8)
.L_8:
        /*000c*/ 	.word	0x00000000
        /*0010*/ 	.short	0x0001
        /*0012*/ 	.short	0x0008
        /*0014*/ 	.byte	0x00, 0xf5, 0x21, 0x00


	//----- nvinfo : EIATTR_KPARAM_INFO
	.align		4
.L_9:
        /*0018*/ 	.byte	0x04, 0x17
        /*001a*/ 	.short	(.L_11 - .L_10)
.L_10:
        /*001c*/ 	.word	0x00000000
        /*0020*/ 	.short	0x0000
        /*0022*/ 	.short	0x0000
        /*0024*/ 	.byte	0x00, 0xf5, 0x21, 0x00


	//----- nvinfo : EIATTR_SPARSE_MMA_MASK
	.align		4
.L_11:
        /*0028*/ 	.byte	0x03, 0x50
        /*002a*/ 	.short	0x0000


	//----- nvinfo : EIATTR_MAXREG_COUNT
	.align		4
        /*002c*/ 	.byte	0x03, 0x1b
        /*002e*/ 	.short	0x00ff


	//----- nvinfo : EIATTR_NUM_BARRIERS
	.align		4
        /*0030*/ 	.byte	0x02, 0x4c
        /*0032*/ 	.byte	0x01
	.zero		1


	//----- nvinfo : EIATTR_MERCURY_ISA_VERSION
	.align		4
        /*0034*/ 	.byte	0x03, 0x5f
        /*0036*/ 	.short	0x0101


	//----- nvinfo : EIATTR_VRC_CTA_INIT_COUNT
	.align		4
        /*0038*/ 	.byte	0x02, 0x4a
	.zero		1
	.zero		1


	//----- nvinfo : EIATTR_EXIT_INSTR_OFFSETS
	.align		4
        /*003c*/ 	.byte	0x04, 0x1c
        /*003e*/ 	.short	(.L_13 - .L_12)


	//   ....[0]....
.L_12:
        /*0040*/ 	.word	0x00000360


	//----- nvinfo : EIATTR_CRS_STACK_SIZE
	.align		4
.L_13:
        /*0044*/ 	.byte	0x04, 0x1e
        /*0046*/ 	.short	(.L_15 - .L_14)
.L_14:
        /*0048*/ 	.word	0x00000000


	//----- nvinfo : EIATTR_CBANK_PARAM_SIZE
	.align		4
.L_15:
        /*004c*/ 	.byte	0x03, 0x19
        /*004e*/ 	.short	0x0010


	//----- nvinfo : EIATTR_PARAM_CBANK
	.align		4
        /*0050*/ 	.byte	0x04, 0x0a
        /*0052*/ 	.short	(.L_17 - .L_16)
	.align		4
.L_16:
        /*0054*/ 	.word	index@(.nv.constant0._Z9addKernelPiS_)
        /*0058*/ 	.short	0x0380
        /*005a*/ 	.short	0x0010


	//----- nvinfo : EIATTR_SW_WAR
	.align		4
.L_17:
        /*005c*/ 	.byte	0x04, 0x36
        /*005e*/ 	.short	(.L_19 - .L_18)
.L_18:
        /*0060*/ 	.word	0x00000008
.L_19:


//--------------------- .nv.callgraph             --------------------------
	.section	.nv.callgraph,"",@"SHT_CUDA_CALLGRAPH"
	.align	4
	.sectionentsize	8
	.align		4
        /*0000*/ 	.word	0x00000000
	.align		4
        /*0004*/ 	.word	0xffffffff
	.align		4
        /*0008*/ 	.word	0x00000000
	.align		4
        /*000c*/ 	.word	0xfffffffe
	.align		4
        /*0010*/ 	.word	0x00000000
	.align		4
        /*0014*/ 	.word	0xfffffffd
	.align		4
        /*0018*/ 	.word	0x00000000
	.align		4
        /*001c*/ 	.word	0xfffffffc


//--------------------- .text._Z9addKernelPiS_    --------------------------
	.section	.text._Z9addKernelPiS_,"ax",@progbits
	.align	128
        .global         _Z9addKernelPiS_
        .type           _Z9addKernelPiS_,@function
        .size           _Z9addKernelPiS_,(.L_x_3 - _Z9addKernelPiS_)
        .other          _Z9addKernelPiS_,@"STO_CUDA_ENTRY STV_DEFAULT"
_Z9addKernelPiS_:
.text._Z9addKernelPiS_:
[----:B------:R-:W-:Y:S01]  /*0000*/  LDC R1, c[0x0][0x37c] ;  /* 0x0000df00ff017b82 */ /* 0x000fe20000000800 */
[----:B------:R-:W0:Y:S07]  /*0010*/  S2R R9, SR_TID.X ;  /* 0x0000000000097919 */ /* 0x000e2e0000002100 */
[----:B------:R-:W1:Y:S01]  /*0020*/  LDC.64 R6, c[0x0][0x380] ;  /* 0x0000e000ff067b82 */ /* 0x000e620000000a00 */
[----:B------:R-:W2:Y:S01]  /*0030*/  LDCU.64 UR4, c[0x0][0x358] ;  /* 0x00006b00ff0477ac */ /* 0x000ea20008000a00 */
[----:B------:R-:W0:Y:S02]  /*0040*/  S2R R0, SR_CTAID.X ;  /* 0x0000000000007919 */ /* 0x000e240000002500 */
[----:B0-----:R-:W-:-:S04]  /*0050*/  IMAD R3, R0, 0x5, R9 ;  /* 0x0000000500037824 */ /* 0x001fc800078e0209 */
[----:B-1----:R-:W-:-:S05]  /*0060*/  IMAD.WIDE R2, R3, 0x4, R6 ;  /* 0x0000000403027825 */ /* 0x002fca00078e0206 */
[----:B--2---:R0:W5:Y:S01]  /*0070*/  LDG.E R0, desc[UR4][R2.64] ;  /* 0x0000000402007981 */ /* 0x004162000c1e1900 */
[----:B------:R-:W-:Y:S02]  /*0080*/  ISETP.GT.U32.AND P0, PT, R9, 0x63, PT ;  /* 0x000000630900780c */ /* 0x000fe40003f04070 */
[----:B------:R-:W-:-:S11]  /*0090*/  CS2R R4, SRZ ;  /* 0x0000000000047805 */ /* 0x000fd6000001ff00 */
[----:B0-----:R-:W-:Y:S05]  /*00a0*/  @P0 BRA `(.L_x_0) ;  /* 0x00000000009c0947 */ /* 0x001fea0003800000 */
[----:B------:R-:W0:Y:S01]  /*00b0*/  S2R R5, SR_CgaCtaId ;  /* 0x0000000000057919 */ /* 0x000e220000008800 */
[----:B------:R-:W-:Y:S01]  /*00c0*/  MOV R4, 0x400 ;  /* 0x0000040000047802 */ /* 0x000fe20000000f00 */
[----:B------:R-:W-:-:S04]  /*00d0*/  IMAD.WIDE.U32 R2, R9, 0x4, R6 ;  /* 0x0000000409027825 */ /* 0x000fc800078e0006 */
[----:B------:R-:W-:Y:S02]  /*00e0*/  IMAD.MOV.U32 R10, RZ, RZ, R2 ;  /* 0x000000ffff0a7224 */ /* 0x000fe400078e0002 */
[----:B------:R-:W-:Y:S02]  /*00f0*/  IMAD.MOV.U32 R15, RZ, RZ, R3 ;  /* 0x000000ffff0f7224 */ /* 0x000fe400078e0003 */
[----:B------:R-:W-:Y:S01]  /*0100*/  IMAD.MOV.U32 R11, RZ, RZ, RZ ;  /* 0x000000ffff0b7224 */ /* 0x000fe200078e00ff */
[----:B0-----:R-:W-:-:S04]  /*0110*/  LEA R8, R5, R4, 0x18 ;  /* 0x0000000405087211 */ /* 0x001fc800078ec0ff */
[----:B------:R-:W-:-:S07]  /*0120*/  LEA R17, R9, R8, 0x2 ;  /* 0x0000000809117211 */ /* 0x000fce00078e10ff */
.L_x_1:
[----:B------:R-:W-:Y:S02]  /*0130*/  IMAD.MOV.U32 R2, RZ, RZ, R10 ;  /* 0x000000ffff027224 */ /* 0x000fe400078e000a */
[----:B------:R-:W-:-:S05]  /*0140*/  IMAD.MOV.U32 R3, RZ, RZ, R15 ;  /* 0x000000ffff037224 */ /* 0x000fca00078e000f */
[----:B------:R-:W2:Y:S01]  /*0150*/  LDG.E R2, desc[UR4][R2.64] ;  /* 0x0000000402027981 */ /* 0x000ea2000c1e1900 */
[----:B------:R-:W-:Y:S05]  /*0160*/  WARPSYNC.ALL ;  /* 0x0000000000007948 */ /* 0x000fea0003800000 */
[----:B------:R-:W-:-:S04]  /*0170*/  IADD3 R10, P2, PT, R10, 0x14, RZ ;  /* 0x000000140a0a7810 */ /* 0x000fc80007f5e0ff */
[----:B------:R-:W-:Y:S01]  /*0180*/  IADD3.X R15, PT, PT, RZ, R15, RZ, P2, !PT ;  /* 0x0000000fff0f7210 */ /* 0x000fe200017fe4ff */
[----:B--2---:R-:W-:Y:S01]  /*0190*/  STS [R17], R2 ;  /* 0x0000000211007388 */ /* 0x004fe20000000800 */
[----:B------:R-:W-:Y:S06]  /*01a0*/  BAR.SYNC.DEFER_BLOCKING 0x0 ;  /* 0x0000000000007b1d */ /* 0x000fec0000010000 */
[----:B------:R-:W0:Y:S04]  /*01b0*/  LDS.128 R4, [R8] ;  /* 0x0000000008047984 */ /* 0x000e280000000c00 */
[----:B------:R-:W1:Y:S01]  /*01c0*/  LDS R13, [R8+0x10] ;  /* 0x00001000080d7984 */ /* 0x000e620000000800 */
[----:B------:R-:W-:Y:S01]  /*01d0*/  BAR.SYNC.DEFER_BLOCKING 0x0 ;  /* 0x0000000000007b1d */ /* 0x000fe20000010000 */
[C---:B0----5:R-:W-:Y:S01]  /*01e0*/  ISETP.GT.AND P0, PT, R0.reuse, R4, PT ;  /* 0x000000040000720c */ /* 0x061fe20003f04270 */
[----:B------:R-:W-:Y:S01]  /*01f0*/  VIADD R4, R11, 0x1 ;  /* 0x000000010b047836 */ /* 0x000fe20000000000 */
[----:B------:R-:W-:-:S11]  /*0200*/  ISETP.GT.AND P1, PT, R0, R5, PT ;  /* 0x000000050000720c */ /* 0x000fd60003f24270 */
[----:B------:R-:W-:Y:S02]  /*0210*/  @!P0 IADD3 R4, PT, PT, R11, RZ, RZ ;  /* 0x000000ff0b048210 */ /* 0x000fe40007ffe0ff */
[----:B------:R-:W-:-:S03]  /*0220*/  ISETP.GT.AND P0, PT, R0, R6, PT ;  /* 0x000000060000720c */ /* 0x000fc60003f04270 */
[----:B------:R-:W-:Y:S02]  /*0230*/  VIADD R3, R4, 0x1 ;  /* 0x0000000104037836 */ /* 0x000fe40000000000 */
[----:B------:R-:W-:Y:S01]  /*0240*/  @!P1 IMAD.MOV R3, RZ, RZ, R4 ;  /* 0x000000ffff039224 */ /* 0x000fe200078e0204 */
[----:B------:R-:W-:-:S03]  /*0250*/  ISETP.GT.AND P1, PT, R0, R7, PT ;  /* 0x000000070000720c */ /* 0x000fc60003f24270 */
[----:B------:R-:W-:-:S04]  /*0260*/  VIADD R2, R3, 0x1 ;  /* 0x0000000103027836 */ /* 0x000fc80000000000 */
[----:B------:R-:W-:Y:S02]  /*0270*/  @!P0 IADD3 R2, PT, PT, R3, RZ, RZ ;  /* 0x000000ff03028210 */ /* 0x000fe40007ffe0ff */
[----:B-1----:R-:W-:-:S03]  /*0280*/  ISETP.GT.AND P0, PT, R0, R13, PT ;  /* 0x0000000d0000720c */ /* 0x002fc60003f04270 */
[----:B------:R-:W-:Y:S02]  /*0290*/  VIADD R3, R2, 0x1 ;  /* 0x0000000102037836 */ /* 0x000fe40000000000 */
[----:B------:R-:W-:Y:S01]  /*02a0*/  @!P1 IMAD.MOV R3, RZ, RZ, R2 ;  /* 0x000000ffff039224 */ /* 0x000fe200078e0202 */
[C---:B------:R-:W-:Y:S01]  /*02b0*/  ISETP.GE.U32.AND P1, PT, R9.reuse, 0x5f, PT ;  /* 0x0000005f0900780c */ /* 0x040fe20003f26070 */
[----:B------:R-:W-:-:S03]  /*02c0*/  VIADD R9, R9, 0x5 ;  /* 0x0000000509097836 */ /* 0x000fc60000000000 */
[----:B------:R-:W-:-:S03]  /*02d0*/  IADD3 R11, PT, PT, R3, 0x1, RZ ;  /* 0x00000001030b7810 */ /* 0x000fc60007ffe0ff */
[----:B------:R-:W-:-:S06]  /*02e0*/  @!P0 IMAD.MOV R11, RZ, RZ, R3 ;  /* 0x000000ffff0b8224 */ /* 0x000fcc00078e0203 */
[----:B------:R-:W-:Y:S05]  /*02f0*/  @!P1 BRA `(.L_x_1) ;  /* 0xfffffffc008c9947 */ /* 0x000fea000383ffff */
[--C-:B------:R-:W-:Y:S01]  /*0300*/  SHF.R.S32.HI R5, RZ, 0x1f, R11.reuse ;  /* 0x0000001fff057819 */ /* 0x100fe2000001140b */
[----:B------:R-:W-:-:S07]  /*0310*/  IMAD.MOV.U32 R4, RZ, RZ, R11 ;  /* 0x000000ffff047224 */ /* 0x000fce00078e000b */
.L_x_0:
[----:B------:R-:W0:Y:S02]  /*0320*/  LDCU.64 UR6, c[0x0][0x388] ;  /* 0x00007100ff0677ac */ /* 0x000e240008000a00 */
[----:B0-----:R-:W-:-:S04]  /*0330*/  LEA R2, P0, R4, UR6, 0x2 ;  /* 0x0000000604027c11 */ /* 0x001fc8000f8010ff */
[----:B------:R-:W-:-:S05]  /*0340*/  LEA.HI.X R3, R4, UR7, R5, 0x2, P0 ;  /* 0x0000000704037c11 */ /* 0x000fca00080f1405 */
[----:B-----5:R-:W-:Y:S01]  /*0350*/  STG.E desc[UR4][R2.64], R0 ;  /* 0x0000000002007986 */ /* 0x020fe2000c101904 */
[----:B------:R-:W-:Y:S05]  /*0360*/  EXIT ;  /* 0x000000000000794d */ /* 0x000fea0003800000 */
.L_x_2:
[----:B------:R-:W-:-:S00]  /*0370*/  BRA `(.L_x_2) ;  /* 0xfffffffc00fc7947 */ /* 0x000fc0000383ffff */
[----:B------:R-:W-:-:S00]  /*0380*/  NOP ;  /* 0x0000000000007918 */ /* 0x000fc00000000000 */
[----:B------:R-:W-:-:S00]  /*0390*/  NOP ;  /* 0x0000000000007918 */ /* 0x000fc00000000000 */
[----:B------:R-:W-:-:S00]  /*03a0*/  NOP ;  /* 0x0000000000007918 */ /* 0x000fc00000000000 */
[----:B------:R-:W-:-:S00]  /*03b0*/  NOP ;  /* 0x0000000000007918 */ /* 0x000fc00000000000 */
[----:B------:R-:W-:-:S00]  /*03c0*/  NOP ;  /* 0x0000000000007918 */ /* 0x000fc00000000000 */
[----:B------:R-:W-:-:S00]  /*03d0*/  NOP ;  /* 0x0000000000007918 */ /* 0x000fc00000000000 */
[----:B------:R-:W-:-:S00]  /*03e0*/  NOP ;  /* 0x0000000000007918 */ /* 0x000fc00000000000 */
[----:B------:R-:W-:-:S00]  /*03f0*/  NOP ;  /* 0x0000000000007918 */ /* 0x000fc00000000000 */
.L_x_3:


//--------------------- .nv.shared._Z9addKernelPiS_ --------------------------
	.section	.nv.shared._Z9addKernelPiS_,"aw",@nobits
	.sectionflags	@""
	.align	4
.nv.shared._Z9addKernelPiS_:
	.zero		1044


//--------------------- .nv.shared.reserved.0     --------------------------
	.section	.nv.shared.reserved.0,"aw",@nobits
	.weak		__nv_reservedSMEM_offset_0_alias
	.size		__nv_reservedSMEM_offset_0_alias, 0, 64
	.other		__nv_reservedSMEM_offset_0_alias,@"STO_CUDA_RESERVED_SHARED STV_DEFAULT"
__nv_reservedSMEM_offset_0_alias:
	.zero		0
	.zero		64


//--------------------- .nv.constant0._Z9addKernelPiS_ --------------------------
	.section	.nv.constant0._Z9addKernelPiS_,"a",@progbits
	.sectionflags	@""
	.align	4
.nv.constant0._Z9addKernelPiS_:
	.zero		912


//--------------------- SYMBOLS --------------------------

	.type		.nv.reservedSmem.offset0,@object
	.size		.nv.reservedSmem.offset0,0x4
	.type		.nv.reservedSmem.cap,@object
	.size		.nv.reservedSmem.cap,0x4
